	.headerflags	@"EF_CUDA_TEXMODE_UNIFIED EF_CUDA_64BIT_ADDRESS EF_CUDA_ACCELERATORS EF_CUDA_SM90 EF_CUDA_VIRTUAL_SM(EF_CUDA_SM90)"
	.elftype	@"ET_EXEC"


//--------------------- .nv.info                  --------------------------
	.section	.nv.info,"",@"SHT_CUDA_INFO"
	.align	4


	//----- nvinfo : EIATTR_REGCOUNT
	.align		4
        /*0000*/ 	.byte	0x04, 0x2f
        /*0002*/ 	.short	(.L_3 - .L_2)
	.align		4
.L_2:
        /*0004*/ 	.word	index@(triton_poi_fused__native_batch_norm_legit_no_training_2)
        /*0008*/ 	.word	0x00000012


	//----- nvinfo : EIATTR_MIN_STACK_SIZE
	.align		4
.L_3:
        /*000c*/ 	.byte	0x04, 0x12
        /*000e*/ 	.short	(.L_5 - .L_4)
	.align		4
.L_4:
        /*0010*/ 	.word	index@(triton_poi_fused__native_batch_norm_legit_no_training_2)
        /*0014*/ 	.word	0x00000000


	//----- nvinfo : EIATTR_FRAME_SIZE
	.align		4
.L_5:
        /*0018*/ 	.byte	0x04, 0x11
        /*001a*/ 	.short	(.L_7 - .L_6)
	.align		4
.L_6:
        /*001c*/ 	.word	index@(triton_poi_fused__native_batch_norm_legit_no_training_2)
        /*0020*/ 	.word	0x00000000


	//----- nvinfo : EIATTR_MIN_STACK_SIZE
	.align		4
.L_7:
        /*0024*/ 	.byte	0x04, 0x12
        /*0026*/ 	.short	(.L_9 - .L_8)
	.align		4
.L_8:
        /*0028*/ 	.word	index@(triton_poi_fused__native_batch_norm_legit_no_training_2)
        /*002c*/ 	.word	0x00000000
.L_9:


//--------------------- .nv.info.triton_poi_fused__native_batch_norm_legit_no_training_2 --------------------------
	.section	.nv.info.triton_poi_fused__native_batch_norm_legit_no_training_2,"",@"SHT_CUDA_INFO"
	.sectionflags	@""
	.align	4


	//----- nvinfo : EIATTR_CUDA_API_VERSION
	.align		4
        /*0000*/ 	.byte	0x04, 0x37
        /*0002*/ 	.short	(.L_11 - .L_10)
.L_10:
        /*0004*/ 	.word	0x0000007c


	//----- nvinfo : EIATTR_KPARAM_INFO
	.align		4
.L_11:
        /*0008*/ 	.byte	0x04, 0x17
        /*000a*/ 	.short	(.L_13 - .L_12)
.L_12:
        /*000c*/ 	.word	0x00000000
        /*0010*/ 	.short	0x0006
        /*0012*/ 	.short	0x0030
        /*0014*/ 	.byte	0x00, 0xf0, 0x11, 0x00


	//----- nvinfo : EIATTR_KPARAM_INFO
	.align		4
.L_13:
        /*0018*/ 	.byte	0x04, 0x17
        /*001a*/ 	.short	(.L_15 - .L_14)
.L_14:
        /*001c*/ 	.word	0x00000000
        /*0020*/ 	.short	0x0005
        /*0022*/ 	.short	0x0028
        /*0024*/ 	.byte	0x00, 0xf4, 0x21, 0x00


	//----- nvinfo : EIATTR_KPARAM_INFO
	.align		4
.L_15:
        /*0028*/ 	.byte	0x04, 0x17
        /*002a*/ 	.short	(.L_17 - .L_16)
.L_16:
        /*002c*/ 	.word	0x00000000
        /*0030*/ 	.short	0x0004
        /*0032*/ 	.short	0x0020
        /*0034*/ 	.byte	0x00, 0xf4, 0x21, 0x00


	//----- nvinfo : EIATTR_KPARAM_INFO
	.align		4
.L_17:
        /*0038*/ 	.byte	0x04, 0x17
        /*003a*/ 	.short	(.L_19 - .L_18)
.L_18:
        /*003c*/ 	.word	0x00000000
        /*0040*/ 	.short	0x0003
        /*0042*/ 	.short	0x0018
        /*0044*/ 	.byte	0x00, 0xf4, 0x21, 0x00


	//----- nvinfo : EIATTR_KPARAM_INFO
	.align		4
.L_19:
        /*0048*/ 	.byte	0x04, 0x17
        /*004a*/ 	.short	(.L_21 - .L_20)
.L_20:
        /*004c*/ 	.word	0x00000000
        /*0050*/ 	.short	0x0002
        /*0052*/ 	.short	0x0010
        /*0054*/ 	.byte	0x00, 0xf4, 0x21, 0x00


	//----- nvinfo : EIATTR_KPARAM_INFO
	.align		4
.L_21:
        /*0058*/ 	.byte	0x04, 0x17
        /*005a*/ 	.short	(.L_23 - .L_22)
.L_22:
        /*005c*/ 	.word	0x00000000
        /*0060*/ 	.short	0x0001
        /*0062*/ 	.short	0x0008
        /*0064*/ 	.byte	0x00, 0xf4, 0x21, 0x00


	//----- nvinfo : EIATTR_KPARAM_INFO
	.align		4
.L_23:
        /*0068*/ 	.byte	0x04, 0x17
        /*006a*/ 	.short	(.L_25 - .L_24)
.L_24:
        /*006c*/ 	.word	0x00000000
        /*0070*/ 	.short	0x0000
        /*0072*/ 	.short	0x0000
        /*0074*/ 	.byte	0x00, 0xf4, 0x21, 0x00


	//----- nvinfo : EIATTR_SPARSE_MMA_MASK
	.align		4
.L_25:
        /*0078*/ 	.byte	0x03, 0x50
        /*007a*/ 	.short	0x0000


	//----- nvinfo : EIATTR_MAXREG_COUNT
	.align		4
        /*007c*/ 	.byte	0x03, 0x1b
        /*007e*/ 	.short	0x00ff


	//----- nvinfo : EIATTR_EXIT_INSTR_OFFSETS
	.align		4
        /*0080*/ 	.byte	0x04, 0x1c
        /*0082*/ 	.short	(.L_27 - .L_26)


	//   ....[0]....
.L_26:
        /*0084*/ 	.word	0x00000270


	//   ....[1]....
        /*0088*/ 	.word	0x00000290


	//----- nvinfo : EIATTR_REQNTID
	.align		4
.L_27:
        /*008c*/ 	.byte	0x04, 0x10
        /*008e*/ 	.short	(.L_29 - .L_28)
.L_28:
        /*0090*/ 	.word	0x00000020
        /*0094*/ 	.word	0x00000001
        /*0098*/ 	.word	0x00000001


	//----- nvinfo : EIATTR_CBANK_PARAM_SIZE
	.align		4
.L_29:
        /*009c*/ 	.byte	0x03, 0x19
        /*009e*/ 	.short	0x0034


	//----- nvinfo : EIATTR_PARAM_CBANK
	.align		4
        /*00a0*/ 	.byte	0x04, 0x0a
        /*00a2*/ 	.short	(.L_31 - .L_30)
	.align		4
.L_30:
        /*00a4*/ 	.word	index@(.nv.constant0.triton_poi_fused__native_batch_norm_legit_no_training_2)
        /*00a8*/ 	.short	0x0210
        /*00aa*/ 	.short	0x0034


	//----- nvinfo : EIATTR_SW_WAR
	.align		4
.L_31:
        /*00ac*/ 	.byte	0x04, 0x36
        /*00ae*/ 	.short	(.L_33 - .L_32)
.L_32:
        /*00b0*/ 	.word	0x00000008
.L_33:


//--------------------- .nv.callgraph             --------------------------
	.section	.nv.callgraph,"",@"SHT_CUDA_CALLGRAPH"
	.align	4
	.sectionentsize	8
	.align		4
        /*0000*/ 	.word	0x00000000
	.align		4
        /*0004*/ 	.word	0xffffffff
	.align		4
        /*0008*/ 	.word	0x00000000
	.align		4
        /*000c*/ 	.word	0xfffffffe
	.align		4
        /*0010*/ 	.word	0x00000000
	.align		4
        /*0014*/ 	.word	0xfffffffd
	.align		4
        /*0018*/ 	.word	0x00000000
	.align		4
        /*001c*/ 	.word	0xfffffffc


//--------------------- .nv.constant4             --------------------------
	.section	.nv.constant4,"a",@progbits
	.align	8
	.align		8
.nv.constant4:
        /*0000*/ 	.dword	_$_str
	.align		8
        /*0008*/ 	.dword	_$_str_$_2


//--------------------- .text.triton_poi_fused__native_batch_norm_legit_no_training_2 --------------------------
	.section	.text.triton_poi_fused__native_batch_norm_legit_no_training_2,"ax",@progbits
	.align	128
        .global         triton_poi_fused__native_batch_norm_legit_no_training_2
        .type           triton_poi_fused__native_batch_norm_legit_no_training_2,@function
        .size           triton_poi_fused__native_batch_norm_legit_no_training_2,(.L_x_1 - triton_poi_fused__native_batch_norm_legit_no_training_2)
        .other          triton_poi_fused__native_batch_norm_legit_no_training_2,@"STO_CUDA_ENTRY STV_DEFAULT"
triton_poi_fused__native_batch_norm_legit_no_training_2:
.text.triton_poi_fused__native_batch_norm_legit_no_training_2:
[----:B------:R-:W0:Y:S08]  /*0000*/  LDC R1, c[0x0][0x28] ;  /* 0x00000a00ff017b82 */ /* 0x000e300000000800 */
[----:B------:R-:W1:Y:S01]  /*0010*/  LDC.64 R2, c[0x0][0x220] ;  /* 0x00008800ff027b82 */ /* 0x000e620000000a00 */
[----:B------:R-:W-:Y:S01]  /*0020*/  ULDC.64 UR4, c[0x0][0x208] ;  /* 0x0000820000047ab9 */ /* 0x000fe20000000a00 */
[----:B------:R-:W2:Y:S01]  /*0030*/  S2R R0, SR_TID.X ;  /* 0x0000000000007919 */ /* 0x000ea20000002100 */
[----:B------:R-:W3:Y:S05]  /*0040*/  S2R R13, SR_CTAID.X ;  /* 0x00000000000d7919 */ /* 0x000eea0000002500 */
[----:B------:R-:W4:Y:S01]  /*0050*/  LDC.64 R10, c[0x0][0x210] ;  /* 0x00008400ff0a7b82 */ /* 0x000f220000000a00 */
[----:B-1----:R4:W5:Y:S07]  /*0060*/  LDG.E R12, desc[UR4][R2.64] ;  /* 0x00000004020c7981 */ /* 0x00296e000c1e1900 */
[----:B------:R-:W1:Y:S01]  /*0070*/  LDC.64 R4, c[0x0][0x218] ;  /* 0x00008600ff047b82 */ /* 0x000e620000000a00 */
[----:B------:R-:W-:-:S07]  /*0080*/  CS2R R14, SRZ ;  /* 0x00000000000e7805 */ /* 0x000fce000001ff00 */
[----:B------:R-:W1:Y:S01]  /*0090*/  LDC.64 R6, c[0x0][0x228] ;  /* 0x00008a00ff067b82 */ /* 0x000e620000000a00 */
[----:B--2---:R-:W-:-:S04]  /*00a0*/  SHF.L.U32 R0, R0, 0x1, RZ ;  /* 0x0000000100007819 */ /* 0x004fc800000006ff */
[----:B------:R-:W-:-:S03]  /*00b0*/  LOP3.LUT R0, R0, 0x3e, RZ, 0xc0, !PT ;  /* 0x0000003e00007812 */ /* 0x000fc600078ec0ff */
[----:B------:R-:W2:Y:S01]  /*00c0*/  LDC.64 R8, c[0x0][0x230] ;  /* 0x00008c00ff087b82 */ /* 0x000ea20000000a00 */
[----:B---3--:R-:W-:-:S04]  /*00d0*/  LEA R13, R13, R0, 0x6 ;  /* 0x000000000d0d7211 */ /* 0x008fc800078e30ff */
[C---:B------:R-:W-:Y:S01]  /*00e0*/  ISETP.GE.AND P2, PT, R13.reuse, 0x40, PT ;  /* 0x000000400d00780c */ /* 0x040fe20003f46270 */
[----:B----4-:R-:W-:Y:S01]  /*00f0*/  IMAD.WIDE R2, R13, 0x4, R10 ;  /* 0x000000040d027825 */ /* 0x010fe200078e020a */
[----:B-1----:R-:W3:Y:S01]  /*0100*/  LDG.E R4, desc[UR4][R4.64] ;  /* 0x0000000404047981 */ /* 0x002ee2000c1e1900 */
[----:B------:R-:W1:Y:S03]  /*0110*/  LDC.64 R10, c[0x0][0x238] ;  /* 0x00008e00ff0a7b82 */ /* 0x000e660000000a00 */
[----:B0-----:R-:W4:Y:S07]  /*0120*/  LDG.E R6, desc[UR4][R6.64] ;  /* 0x0000000406067981 */ /* 0x001f2e000c1e1900 */
[----:B------:R0:W3:Y:S04]  /*0130*/  @!P2 LDG.E.64 R14, desc[UR4][R2.64] ;  /* 0x00000004020ea981 */ /* 0x0000e8000c1e1b00 */
[----:B--2---:R-:W4:Y:S01]  /*0140*/  LDG.E R9, desc[UR4][R8.64] ;  /* 0x0000000408097981 */ /* 0x004f22000c1e1900 */
[----:B0-----:R-:W-:Y:S01]  /*0150*/  HFMA2.MMA R3, -RZ, RZ, 1.625, 0 ;  /* 0x3e800000ff037435 */ /* 0x001fe200000001ff */
[----:B-----5:R-:W-:-:S04]  /*0160*/  FADD R12, R12, 9.9999997473787516356e-06 ;  /* 0x3727c5ac0c0c7421 */ /* 0x020fc80000000000 */
[----:B------:R-:W0:Y:S02]  /*0170*/  MUFU.SQRT R0, R12 ;  /* 0x0000000c00007308 */ /* 0x000e240000002000 */
[C---:B0-----:R-:W-:Y:S02]  /*0180*/  FSETP.GT.AND P0, PT, R0.reuse, 8.50705917302346158658e+37, PT ;  /* 0x7e8000000000780b */ /* 0x041fe40003f04000 */
[----:B------:R-:W-:-:S11]  /*0190*/  FSETP.GEU.AND P1, PT, R0, 1.175494350822287508e-38, PT ;  /* 0x008000000000780b */ /* 0x000fd60003f2e000 */
[----:B------:R-:W-:-:S04]  /*01a0*/  @P0 FMUL R0, R0, 0.25 ;  /* 0x3e80000000000820 */ /* 0x000fc80000400000 */
[----:B------:R-:W-:-:S06]  /*01b0*/  @!P1 FMUL R0, R0, 16777216 ;  /* 0x4b80000000009820 */ /* 0x000fcc0000400000 */
[----:B------:R-:W0:Y:S01]  /*01c0*/  MUFU.RCP R0, R0 ;  /* 0x0000000000007308 */ /* 0x000e220000001000 */
[----:B------:R-:W-:Y:S01]  /*01d0*/  FSEL R3, R3, 1, P0 ;  /* 0x3f80000003037808 */ /* 0x000fe20000000000 */
[----:B---3--:R-:W-:-:S04]  /*01e0*/  FADD R14, -R4, R14 ;  /* 0x0000000e040e7221 */ /* 0x008fc80000000100 */
[----:B------:R-:W-:Y:S01]  /*01f0*/  @!P1 FMUL R3, R3, 16777216 ;  /* 0x4b80000003039820 */ /* 0x000fe20000400000 */
[----:B------:R-:W-:-:S03]  /*0200*/  FADD R15, -R4, R15 ;  /* 0x0000000f040f7221 */ /* 0x000fc60000000100 */
[----:B0-----:R-:W-:-:S04]  /*0210*/  FMUL R3, R0, R3 ;  /* 0x0000000300037220 */ /* 0x001fc80000400000 */
[-C--:B------:R-:W-:Y:S01]  /*0220*/  FMUL R14, R14, R3.reuse ;  /* 0x000000030e0e7220 */ /* 0x080fe20000400000 */
[----:B------:R-:W-:Y:S01]  /*0230*/  FMUL R4, R15, R3 ;  /* 0x000000030f047220 */ /* 0x000fe20000400000 */
[----:B-1----:R-:W-:-:S04]  /*0240*/  IMAD.WIDE R2, R13, 0x4, R10 ;  /* 0x000000040d027825 */ /* 0x002fc800078e020a */
[C-C-:B----4-:R-:W-:Y:S01]  /*0250*/  FFMA R14, R6.reuse, R14, R9.reuse ;  /* 0x0000000e060e7223 */ /* 0x150fe20000000009 */
[----:B------:R-:W-:Y:S01]  /*0260*/  FFMA R15, R6, R4, R9 ;  /* 0x00000004060f7223 */ /* 0x000fe20000000009 */
[----:B------:R-:W-:Y:S06]  /*0270*/  @P2 EXIT ;  /* 0x000000000000294d */ /* 0x000fec0003800000 */
[----:B------:R-:W-:Y:S01]  /*0280*/  STG.E.64 desc[UR4][R2.64], R14 ;  /* 0x0000000e02007986 */ /* 0x000fe2000c101b04 */
[----:B------:R-:W-:Y:S05]  /*0290*/  EXIT ;  /* 0x000000000000794d */ /* 0x000fea0003800000 */
.L_x_0:
[----:B------:R-:W-:-:S00]  /*02a0*/  BRA `(.L_x_0) ;  /* 0xfffffffc00fc7947 */ /* 0x000fc0000383ffff */
[----:B------:R-:W-:-:S00]  /*02b0*/  NOP ;  /* 0x0000000000007918 */ /* 0x000fc00000000000 */
        /* <DEDUP_REMOVED lines=12> */
.L_x_1:


//--------------------- .nv.global.init           --------------------------
	.section	.nv.global.init,"aw",@progbits
.nv.global.init:
	.type		_$_str,@object
	.size		_$_str,(_$_str_$_2 - _$_str)
_$_str:
        /*0000*/ 	.byte	0x5f, 0x5f, 0x43, 0x55, 0x44, 0x41, 0x5f, 0x46, 0x54, 0x5a, 0x00
	.type		_$_str_$_2,@object
	.size		_$_str_$_2,(.L_1 - _$_str_$_2)
_$_str_$_2:
        /*000b*/ 	.byte	0x5f, 0x5f, 0x43, 0x55, 0x44, 0x41, 0x5f, 0x50, 0x52, 0x45, 0x43, 0x5f, 0x53, 0x51, 0x52, 0x54
        /*001b*/ 	.byte	0x00
.L_1:


//--------------------- .nv.constant0.triton_poi_fused__native_batch_norm_legit_no_training_2 --------------------------
	.section	.nv.constant0.triton_poi_fused__native_batch_norm_legit_no_training_2,"a",@progbits
	.sectionflags	@""
	.align	4
.nv.constant0.triton_poi_fused__native_batch_norm_legit_no_training_2:
	.zero		580
